	.headerflags	@"EF_CUDA_TEXMODE_UNIFIED EF_CUDA_64BIT_ADDRESS EF_CUDA_ACCELERATORS EF_CUDA_SM90 EF_CUDA_VIRTUAL_SM(EF_CUDA_SM90)"
	.elftype	@"ET_EXEC"


//--------------------- .nv.info                  --------------------------
	.section	.nv.info,"",@"SHT_CUDA_INFO"
	.align	4


	//----- nvinfo : EIATTR_REGCOUNT
	.align		4
        /*0000*/ 	.byte	0x04, 0x2f
        /*0002*/ 	.short	(.L_1 - .L_0)
	.align		4
.L_0:
        /*0004*/ 	.word	index@(triton_poi_fused_max_pool2d_with_indices_14)
        /*0008*/ 	.word	0x00000027


	//----- nvinfo : EIATTR_MIN_STACK_SIZE
	.align		4
.L_1:
        /*000c*/ 	.byte	0x04, 0x12
        /*000e*/ 	.short	(.L_3 - .L_2)
	.align		4
.L_2:
        /*0010*/ 	.word	index@(triton_poi_fused_max_pool2d_with_indices_14)
        /*0014*/ 	.word	0x00000000


	//----- nvinfo : EIATTR_FRAME_SIZE
	.align		4
.L_3:
        /*0018*/ 	.byte	0x04, 0x11
        /*001a*/ 	.short	(.L_5 - .L_4)
	.align		4
.L_4:
        /*001c*/ 	.word	index@(triton_poi_fused_max_pool2d_with_indices_14)
        /*0020*/ 	.word	0x00000000


	//----- nvinfo : EIATTR_MIN_STACK_SIZE
	.align		4
.L_5:
        /*0024*/ 	.byte	0x04, 0x12
        /*0026*/ 	.short	(.L_7 - .L_6)
	.align		4
.L_6:
        /*0028*/ 	.word	index@(triton_poi_fused_max_pool2d_with_indices_14)
        /*002c*/ 	.word	0x00000000
.L_7:


//--------------------- .nv.info.triton_poi_fused_max_pool2d_with_indices_14 --------------------------
	.section	.nv.info.triton_poi_fused_max_pool2d_with_indices_14,"",@"SHT_CUDA_INFO"
	.sectionflags	@""
	.align	4


	//----- nvinfo : EIATTR_CUDA_API_VERSION
	.align		4
        /*0000*/ 	.byte	0x04, 0x37
        /*0002*/ 	.short	(.L_9 - .L_8)
.L_8:
        /*0004*/ 	.word	0x0000007c


	//----- nvinfo : EIATTR_KPARAM_INFO
	.align		4
.L_9:
        /*0008*/ 	.byte	0x04, 0x17
        /*000a*/ 	.short	(.L_11 - .L_10)
.L_10:
        /*000c*/ 	.word	0x00000000
        /*0010*/ 	.short	0x0003
        /*0012*/ 	.short	0x0018
        /*0014*/ 	.byte	0x00, 0xf0, 0x11, 0x00


	//----- nvinfo : EIATTR_KPARAM_INFO
	.align		4
.L_11:
        /*0018*/ 	.byte	0x04, 0x17
        /*001a*/ 	.short	(.L_13 - .L_12)
.L_12:
        /*001c*/ 	.word	0x00000000
        /*0020*/ 	.short	0x0002
        /*0022*/ 	.short	0x0010
        /*0024*/ 	.byte	0x00, 0xf4, 0x21, 0x00


	//----- nvinfo : EIATTR_KPARAM_INFO
	.align		4
.L_13:
        /*0028*/ 	.byte	0x04, 0x17
        /*002a*/ 	.short	(.L_15 - .L_14)
.L_14:
        /*002c*/ 	.word	0x00000000
        /*0030*/ 	.short	0x0001
        /*0032*/ 	.short	0x0008
        /*0034*/ 	.byte	0x00, 0xf4, 0x21, 0x00


	//----- nvinfo : EIATTR_KPARAM_INFO
	.align		4
.L_15:
        /*0038*/ 	.byte	0x04, 0x17
        /*003a*/ 	.short	(.L_17 - .L_16)
.L_16:
        /*003c*/ 	.word	0x00000000
        /*0040*/ 	.short	0x0000
        /*0042*/ 	.short	0x0000
        /*0044*/ 	.byte	0x00, 0xf4, 0x21, 0x00


	//----- nvinfo : EIATTR_SPARSE_MMA_MASK
	.align		4
.L_17:
        /*0048*/ 	.byte	0x03, 0x50
        /*004a*/ 	.short	0x0000


	//----- nvinfo : EIATTR_MAXREG_COUNT
	.align		4
        /*004c*/ 	.byte	0x03, 0x1b
        /*004e*/ 	.short	0x00ff


	//----- nvinfo : EIATTR_EXIT_INSTR_OFFSETS
	.align		4
        /*0050*/ 	.byte	0x04, 0x1c
        /*0052*/ 	.short	(.L_19 - .L_18)


	//   ....[0]....
.L_18:
        /*0054*/ 	.word	0x000014c0


	//   ....[1]....
        /*0058*/ 	.word	0x000014e0


	//----- nvinfo : EIATTR_REQNTID
	.align		4
.L_19:
        /*005c*/ 	.byte	0x04, 0x10
        /*005e*/ 	.short	(.L_21 - .L_20)
.L_20:
        /*0060*/ 	.word	0x00000080
        /*0064*/ 	.word	0x00000001
        /*0068*/ 	.word	0x00000001


	//----- nvinfo : EIATTR_CBANK_PARAM_SIZE
	.align		4
.L_21:
        /*006c*/ 	.byte	0x03, 0x19
        /*006e*/ 	.short	0x001c


	//----- nvinfo : EIATTR_PARAM_CBANK
	.align		4
        /*0070*/ 	.byte	0x04, 0x0a
        /*0072*/ 	.short	(.L_23 - .L_22)
	.align		4
.L_22:
        /*0074*/ 	.word	index@(.nv.constant0.triton_poi_fused_max_pool2d_with_indices_14)
        /*0078*/ 	.short	0x0210
        /*007a*/ 	.short	0x001c


	//----- nvinfo : EIATTR_SW_WAR
	.align		4
.L_23:
        /*007c*/ 	.byte	0x04, 0x36
        /*007e*/ 	.short	(.L_25 - .L_24)
.L_24:
        /*0080*/ 	.word	0x00000008
.L_25:


//--------------------- .nv.callgraph             --------------------------
	.section	.nv.callgraph,"",@"SHT_CUDA_CALLGRAPH"
	.align	4
	.sectionentsize	8
	.align		4
        /*0000*/ 	.word	0x00000000
	.align		4
        /*0004*/ 	.word	0xffffffff
	.align		4
        /*0008*/ 	.word	0x00000000
	.align		4
        /*000c*/ 	.word	0xfffffffe
	.align		4
        /*0010*/ 	.word	0x00000000
	.align		4
        /*0014*/ 	.word	0xfffffffd
	.align		4
        /*0018*/ 	.word	0x00000000
	.align		4
        /*001c*/ 	.word	0xfffffffc


//--------------------- .text.triton_poi_fused_max_pool2d_with_indices_14 --------------------------
	.section	.text.triton_poi_fused_max_pool2d_with_indices_14,"ax",@progbits
	.align	128
        .global         triton_poi_fused_max_pool2d_with_indices_14
        .type           triton_poi_fused_max_pool2d_with_indices_14,@function
        .size           triton_poi_fused_max_pool2d_with_indices_14,(.L_x_1 - triton_poi_fused_max_pool2d_with_indices_14)
        .other          triton_poi_fused_max_pool2d_with_indices_14,@"STO_CUDA_ENTRY STV_DEFAULT"
triton_poi_fused_max_pool2d_with_indices_14:
.text.triton_poi_fused_max_pool2d_with_indices_14:
[----:B------:R-:W0:Y:S02]  /*0000*/  LDC R1, c[0x0][0x28] ;  /* 0x00000a00ff017b82 */ /* 0x000e240000000800 */
[----:B------:R-:W1:Y:S01]  /*0010*/  S2R R0, SR_TID.X ;  /* 0x0000000000007919 */ /* 0x000e620000002100 */
[----:B------:R-:W-:Y:S01]  /*0020*/  IMAD.MOV.U32 R12, RZ, RZ, RZ ;  /* 0x000000ffff0c7224 */ /* 0x000fe200078e00ff */
[----:B------:R-:W2:Y:S01]  /*0030*/  LDC.64 R14, c[0x0][0x210] ;  /* 0x00008400ff0e7b82 */ /* 0x000ea20000000a00 */
[----:B------:R-:W-:Y:S01]  /*0040*/  IMAD.MOV.U32 R2, RZ, RZ, RZ ;  /* 0x000000ffff027224 */ /* 0x000fe200078e00ff */
[----:B------:R-:W3:Y:S01]  /*0050*/  S2R R13, SR_CTAID.X ;  /* 0x00000000000d7919 */ /* 0x000ee20000002500 */
[----:B------:R-:W-:Y:S02]  /*0060*/  CS2R R16, SRZ ;  /* 0x0000000000107805 */ /* 0x000fe4000001ff00 */
[----:B------:R-:W-:Y:S02]  /*0070*/  CS2R R18, SRZ ;  /* 0x0000000000127805 */ /* 0x000fe4000001ff00 */
[----:B------:R-:W-:Y:S01]  /*0080*/  CS2R R10, SRZ ;  /* 0x00000000000a7805 */ /* 0x000fe2000001ff00 */
[----:B------:R-:W-:Y:S01]  /*0090*/  ULDC.64 UR4, c[0x0][0x208] ;  /* 0x0000820000047ab9 */ /* 0x000fe20000000a00 */
[----:B------:R-:W-:Y:S01]  /*00a0*/  ULDC.64 UR6, c[0x0][0x220] ;  /* 0x0000880000067ab9 */ /* 0x000fe20000000a00 */
[----:B-1----:R-:W-:Y:S01]  /*00b0*/  IMAD.SHL.U32 R0, R0, 0x4, RZ ;  /* 0x0000000400007824 */ /* 0x002fe200078e00ff */
[----:B---3--:R-:W-:-:S04]  /*00c0*/  SHF.R.S32.HI R3, RZ, 0x16, R13 ;  /* 0x00000016ff037819 */ /* 0x008fc8000001140d */
[----:B------:R-:W-:Y:S02]  /*00d0*/  LOP3.LUT R0, R0, 0x1fc, RZ, 0xc0, !PT ;  /* 0x000001fc00007812 */ /* 0x000fe400078ec0ff */
[----:B------:R-:W-:-:S03]  /*00e0*/  SGXT R3, R3, 0x1 ;  /* 0x000000010303781a */ /* 0x000fc60000000200 */
[----:B------:R-:W-:-:S04]  /*00f0*/  IMAD R13, R13, 0x200, R0 ;  /* 0x000002000d0d7824 */ /* 0x000fc800078e0200 */
[----:B------:R-:W-:Y:S01]  /*0100*/  IMAD.HI R4, R13, -0x6db6db6d, R12 ;  /* 0x924924930d047827 */ /* 0x000fe200078e020c */
[----:B------:R-:W-:Y:S02]  /*0110*/  LEA.HI R0, R3, R13, RZ, 0x8 ;  /* 0x0000000d03007211 */ /* 0x000fe400078f40ff */
[----:B------:R-:W-:Y:S02]  /*0120*/  ISETP.GE.AND P0, PT, R13, 0xc400, PT ;  /* 0x0000c4000d00780c */ /* 0x000fe40003f06270 */
[----:B------:R-:W-:Y:S02]  /*0130*/  SHF.R.U32.HI R5, RZ, 0x1f, R4 ;  /* 0x0000001fff057819 */ /* 0x000fe40000011604 */
[----:B------:R-:W-:Y:S02]  /*0140*/  SHF.R.S32.HI R3, RZ, 0x8, R0 ;  /* 0x00000008ff037819 */ /* 0x000fe40000011400 */
[----:B------:R-:W-:Y:S01]  /*0150*/  LEA.HI.SX32 R5, R4, R5, 0x16 ;  /* 0x0000000504057211 */ /* 0x000fe200078fb2ff */
[----:B------:R-:W-:-:S02]  /*0160*/  IMAD.MOV.U32 R4, RZ, RZ, RZ ;  /* 0x000000ffff047224 */ /* 0x000fc400078e00ff */
[----:B------:R-:W-:-:S04]  /*0170*/  IMAD.HI R6, R3, -0x6db6db6d, R2 ;  /* 0x9249249303067827 */ /* 0x000fc800078e0202 */
[----:B------:R-:W-:Y:S01]  /*0180*/  IMAD.HI R2, R5, -0x6db6db6d, R4 ;  /* 0x9249249305027827 */ /* 0x000fe200078e0204 */
[----:B------:R-:W-:-:S04]  /*0190*/  SHF.R.U32.HI R9, RZ, 0x1f, R6 ;  /* 0x0000001fff097819 */ /* 0x000fc80000011606 */
[----:B------:R-:W-:Y:S02]  /*01a0*/  SHF.R.U32.HI R7, RZ, 0x1f, R2 ;  /* 0x0000001fff077819 */ /* 0x000fe40000011602 */
[----:B------:R-:W-:Y:S02]  /*01b0*/  LEA.HI.SX32 R9, R6, R9, 0x1e ;  /* 0x0000000906097211 */ /* 0x000fe400078ff2ff */
[----:B------:R-:W-:Y:S02]  /*01c0*/  LEA.HI.SX32 R4, R2, R7, 0x1e ;  /* 0x0000000702047211 */ /* 0x000fe400078ff2ff */
[----:B------:R-:W-:Y:S01]  /*01d0*/  LOP3.LUT R7, R0, 0xffffff00, RZ, 0xc0, !PT ;  /* 0xffffff0000077812 */ /* 0x000fe200078ec0ff */
[----:B------:R-:W-:Y:S01]  /*01e0*/  IMAD R2, R9, -0x7, R3 ;  /* 0xfffffff909027824 */ /* 0x000fe200078e0203 */
[----:B------:R-:W-:Y:S01]  /*01f0*/  CS2R R8, SRZ ;  /* 0x0000000000087805 */ /* 0x000fe2000001ff00 */
[----:B------:R-:W-:Y:S02]  /*0200*/  IMAD R3, R4, -0x7, R5 ;  /* 0xfffffff904037824 */ /* 0x000fe400078e0205 */
[----:B------:R-:W-:-:S03]  /*0210*/  IMAD.IADD R7, R13, 0x1, -R7 ;  /* 0x000000010d077824 */ /* 0x000fc600078e0a07 */
[----:B------:R-:W-:Y:S01]  /*0220*/  LOP3.LUT R0, R3, R2, RZ, 0xfc, !PT ;  /* 0x0000000203007212 */ /* 0x000fe200078efcff */
[----:B------:R-:W-:-:S03]  /*0230*/  IMAD R7, R5, 0x1c00, R7 ;  /* 0x00001c0005077824 */ /* 0x000fc600078e0207 */
[----:B------:R-:W-:Y:S01]  /*0240*/  ISETP.GT.AND P1, PT, R0, -0x1, !P0 ;  /* 0xffffffff0000780c */ /* 0x000fe20004724270 */
[----:B------:R-:W-:-:S04]  /*0250*/  IMAD R4, R2, 0x200, R7 ;  /* 0x0000020002047824 */ /* 0x000fc800078e0207 */
[C---:B------:R-:W-:Y:S02]  /*0260*/  VIADD R23, R4.reuse, 0x100 ;  /* 0x0000010004177836 */ /* 0x040fe40000000000 */
[----:B--2---:R-:W-:-:S04]  /*0270*/  IMAD.WIDE R6, R4, 0x4, R14 ;  /* 0x0000000404067825 */ /* 0x004fc800078e020e */
[----:B------:R-:W-:Y:S02]  /*0280*/  IMAD.WIDE R22, R23, 0x4, R14 ;  /* 0x0000000417167825 */ /* 0x000fe400078e020e */
[----:B------:R-:W2:Y:S04]  /*0290*/  @P1 LDG.E.128 R16, desc[UR4][R6.64] ;  /* 0x0000000406101981 */ /* 0x000ea8000c1e1d00 */
[----:B------:R-:W3:Y:S01]  /*02a0*/  @P1 LDG.E.128 R8, desc[UR4][R22.64] ;  /* 0x0000000416081981 */ /* 0x000ee2000c1e1d00 */
[----:B--2---:R-:W-:Y:S02]  /*02b0*/  SEL R25, R16, 0xff800000, P1 ;  /* 0xff80000010197807 */ /* 0x004fe40000800000 */
[----:B------:R-:W-:Y:S01]  /*02c0*/  SEL R0, R17, 0xff800000, P1 ;  /* 0xff80000011007807 */ /* 0x000fe20000800000 */
[----:B------:R-:W-:Y:S01]  /*02d0*/  VIADD R17, R4, 0x200 ;  /* 0x0000020004117836 */ /* 0x000fe20000000000 */
[----:B---3--:R-:W-:-:S02]  /*02e0*/  SEL R20, R8, 0xff800000, P1 ;  /* 0xff80000008147807 */ /* 0x008fc40000800000 */
[----:B------:R-:W-:Y:S01]  /*02f0*/  SEL R21, R9, 0xff800000, P1 ;  /* 0xff80000009157807 */ /* 0x000fe20000800000 */
[----:B------:R-:W-:Y:S01]  /*0300*/  IMAD.WIDE R16, R17, 0x4, R14 ;  /* 0x0000000411107825 */ /* 0x000fe200078e020e */
[----:B------:R-:W-:Y:S02]  /*0310*/  FSETP.GT.AND P2, PT, R20, R25, PT ;  /* 0x000000191400720b */ /* 0x000fe40003f44000 */
[----:B------:R-:W-:Y:S02]  /*0320*/  SEL R9, R18, 0xff800000, P1 ;  /* 0xff80000012097807 */ /* 0x000fe40000800000 */
[----:B------:R-:W-:Y:S02]  /*0330*/  FSETP.GT.AND P4, PT, R21, R0, PT ;  /* 0x000000001500720b */ /* 0x000fe40003f84000 */
[----:B------:R-:W-:Y:S02]  /*0340*/  SEL R18, R10, 0xff800000, P1 ;  /* 0xff8000000a127807 */ /* 0x000fe40000800000 */
[----:B------:R-:W-:-:S02]  /*0350*/  FSETP.NAN.AND P0, PT, R20, R20, PT ;  /* 0x000000141400720b */ /* 0x000fc40003f08000 */
[----:B------:R-:W-:Y:S02]  /*0360*/  SEL R8, R19, 0xff800000, P1 ;  /* 0xff80000013087807 */ /* 0x000fe40000800000 */
[----:B------:R-:W-:Y:S02]  /*0370*/  FSETP.GT.AND P3, PT, R18, R9, PT ;  /* 0x000000091200720b */ /* 0x000fe40003f64000 */
[----:B------:R-:W-:Y:S02]  /*0380*/  SEL R19, R11, 0xff800000, P1 ;  /* 0xff8000000b137807 */ /* 0x000fe40000800000 */
[----:B------:R-:W-:Y:S02]  /*0390*/  CS2R R10, SRZ ;  /* 0x00000000000a7805 */ /* 0x000fe4000001ff00 */
[----:B------:R-:W-:Y:S02]  /*03a0*/  @!P2 SEL R20, R20, R25, P0 ;  /* 0x000000191414a207 */ /* 0x000fe40000000000 */
[----:B------:R-:W-:-:S02]  /*03b0*/  P2R R5, PR, RZ, 0x4 ;  /* 0x00000004ff057803 */ /* 0x000fc40000000000 */
[----:B------:R-:W-:Y:S02]  /*03c0*/  FSETP.NAN.AND P0, PT, R21, R21, PT ;  /* 0x000000151500720b */ /* 0x000fe40003f08000 */
[----:B------:R-:W-:Y:S02]  /*03d0*/  FSETP.GT.AND P2, PT, R19, R8, PT ;  /* 0x000000081300720b */ /* 0x000fe40003f44000 */
[----:B------:R-:W-:Y:S01]  /*03e0*/  @!P4 SEL R21, R21, R0, P0 ;  /* 0x000000001515c207 */ /* 0x000fe20000000000 */
[----:B------:R-:W-:Y:S01]  /*03f0*/  VIADD R0, R2, 0x1 ;  /* 0x0000000102007836 */ /* 0x000fe20000000000 */
[C---:B------:R-:W-:Y:S02]  /*0400*/  FSETP.NAN.AND P0, PT, R18.reuse, R18, PT ;  /* 0x000000121200720b */ /* 0x040fe40003f08000 */
[----:B------:R-:W-:Y:S02]  /*0410*/  P2R R6, PR, RZ, 0x4 ;  /* 0x00000004ff067803 */ /* 0x000fe40000000000 */
[----:B------:R-:W-:-:S02]  /*0420*/  @!P3 SEL R18, R18, R9, P0 ;  /* 0x000000091212b207 */ /* 0x000fc40000000000 */
[C---:B------:R-:W-:Y:S02]  /*0430*/  FSETP.NAN.AND P0, PT, R19.reuse, R19, PT ;  /* 0x000000131300720b */ /* 0x040fe40003f08000 */
[----:B------:R-:W-:Y:S02]  /*0440*/  P2R R7, PR, RZ, 0x8 ;  /* 0x00000008ff077803 */ /* 0x000fe40000000000 */
[----:B------:R-:W-:Y:S02]  /*0450*/  @!P2 SEL R19, R19, R8, P0 ;  /* 0x000000081313a207 */ /* 0x000fe40000000000 */
[----:B------:R-:W-:Y:S02]  /*0460*/  CS2R R8, SRZ ;  /* 0x0000000000087805 */ /* 0x000fe4000001ff00 */
[----:B------:R-:W-:Y:S01]  /*0470*/  ISETP.GE.U32.AND P2, PT, R0, 0x7, PT ;  /* 0x000000070000780c */ /* 0x000fe20003f46070 */
[----:B------:R-:W-:Y:S01]  /*0480*/  VIADD R29, R4, 0xf00 ;  /* 0x00000f00041d7836 */ /* 0x000fe20000000000 */
[----:B------:R-:W-:-:S02]  /*0490*/  P2R R12, PR, RZ, 0x10 ;  /* 0x00000010ff0c7803 */ /* 0x000fc40000000000 */
[----:B------:R-:W-:-:S04]  /*04a0*/  ISETP.GT.AND P0, PT, R3, -0x1, !P2 ;  /* 0xffffffff0300780c */ /* 0x000fc80005704270 */
[----:B------:R-:W-:-:S13]  /*04b0*/  ISETP.LT.AND P0, PT, R13, 0xc400, P0 ;  /* 0x0000c4000d00780c */ /* 0x000fda0000701270 */
[----:B------:R-:W2:Y:S02]  /*04c0*/  @P0 LDG.E.128 R8, desc[UR4][R16.64] ;  /* 0x0000000410080981 */ /* 0x000ea4000c1e1d00 */
[----:B--2---:R-:W-:Y:S02]  /*04d0*/  SEL R24, R11, 0xff800000, P0 ;  /* 0xff8000000b187807 */ /* 0x004fe40000000000 */
[----:B------:R-:W-:Y:S02]  /*04e0*/  SEL R23, R10, 0xff800000, P0 ;  /* 0xff8000000a177807 */ /* 0x000fe40000000000 */
[----:B------:R-:W-:Y:S02]  /*04f0*/  CS2R R10, SRZ ;  /* 0x00000000000a7805 */ /* 0x000fe4000001ff00 */
[-C--:B------:R-:W-:Y:S02]  /*0500*/  FSETP.NAN.AND P2, PT, R24, R24.reuse, PT ;  /* 0x000000181800720b */ /* 0x080fe40003f48000 */
[----:B------:R-:W-:-:S02]  /*0510*/  FSETP.GEU.AND P3, PT, R19, R24, PT ;  /* 0x000000181300720b */ /* 0x000fc40003f6e000 */
[----:B------:R-:W-:Y:S02]  /*0520*/  SEL R22, R9, 0xff800000, P0 ;  /* 0xff80000009167807 */ /* 0x000fe40000000000 */
[----:B------:R-:W-:Y:S02]  /*0530*/  P2R R16, PR, RZ, 0x8 ;  /* 0x00000008ff107803 */ /* 0x000fe40000000000 */
[----:B------:R-:W-:Y:S02]  /*0540*/  SEL R25, R8, 0xff800000, P0 ;  /* 0xff80000008197807 */ /* 0x000fe40000000000 */
[----:B------:R-:W-:-:S03]  /*0550*/  CS2R R8, SRZ ;  /* 0x0000000000087805 */ /* 0x000fc6000001ff00 */
[----:B------:R-:W-:Y:S02]  /*0560*/  @!P2 SEL R24, R24, R19, !P3 ;  /* 0x000000131818a207 */ /* 0x000fe40005800000 */
[-C--:B------:R-:W-:Y:S02]  /*0570*/  FSETP.NAN.AND P2, PT, R23, R23.reuse, PT ;  /* 0x000000171700720b */ /* 0x080fe40003f48000 */
[----:B------:R-:W-:-:S04]  /*0580*/  FSETP.GEU.AND P3, PT, R18, R23, PT ;  /* 0x000000171200720b */ /* 0x000fc80003f6e000 */
[----:B------:R-:W-:-:S07]  /*0590*/  P2R R17, PR, RZ, 0x8 ;  /* 0x00000008ff117803 */ /* 0x000fce0000000000 */
[----:B------:R-:W-:Y:S02]  /*05a0*/  @!P2 SEL R23, R23, R18, !P3 ;  /* 0x000000121717a207 */ /* 0x000fe40005800000 */
[-C--:B------:R-:W-:Y:S02]  /*05b0*/  FSETP.NAN.AND P2, PT, R22, R22.reuse, PT ;  /* 0x000000161600720b */ /* 0x080fe40003f48000 */
[----:B------:R-:W-:-:S04]  /*05c0*/  FSETP.GEU.AND P3, PT, R21, R22, PT ;  /* 0x000000161500720b */ /* 0x000fc80003f6e000 */
[----:B------:R-:W-:-:S07]  /*05d0*/  P2R R18, PR, RZ, 0x8 ;  /* 0x00000008ff127803 */ /* 0x000fce0000000000 */
[----:B------:R-:W-:Y:S01]  /*05e0*/  @!P2 SEL R22, R22, R21, !P3 ;  /* 0x000000151616a207 */ /* 0x000fe20005800000 */
[----:B------:R-:W-:Y:S01]  /*05f0*/  VIADD R21, R4, 0xe00 ;  /* 0x00000e0004157836 */ /* 0x000fe20000000000 */
[-C--:B------:R-:W-:Y:S02]  /*0600*/  FSETP.NAN.AND P2, PT, R25, R25.reuse, PT ;  /* 0x000000191900720b */ /* 0x080fe40003f48000 */
[----:B------:R-:W-:Y:S01]  /*0610*/  FSETP.GEU.AND P3, PT, R20, R25, PT ;  /* 0x000000191400720b */ /* 0x000fe20003f6e000 */
[----:B------:R-:W-:-:S03]  /*0620*/  IMAD.WIDE R28, R29, 0x4, R14 ;  /* 0x000000041d1c7825 */ /* 0x000fc600078e020e */
[----:B------:R-:W-:-:S07]  /*0630*/  P2R R19, PR, RZ, 0x8 ;  /* 0x00000008ff137803 */ /* 0x000fce0000000000 */
[----:B------:R-:W-:Y:S01]  /*0640*/  @!P2 SEL R25, R25, R20, !P3 ;  /* 0x000000141919a207 */ /* 0x000fe20005800000 */
[----:B------:R-:W-:-:S05]  /*0650*/  IMAD.WIDE R20, R21, 0x4, R14 ;  /* 0x0000000415147825 */ /* 0x000fca00078e020e */
[----:B------:R-:W2:Y:S02]  /*0660*/  @P1 LDG.E.128 R8, desc[UR4][R20.64] ;  /* 0x0000000414081981 */ /* 0x000ea4000c1e1d00 */
[----:B--2---:R-:W-:Y:S02]  /*0670*/  SEL R32, R8, 0xff800000, P1 ;  /* 0xff80000008207807 */ /* 0x004fe40000800000 */
[----:B------:R-:W-:Y:S02]  /*0680*/  SEL R33, R9, 0xff800000, P1 ;  /* 0xff80000009217807 */ /* 0x000fe40000800000 */
[----:B------:R-:W-:Y:S02]  /*0690*/  CS2R R8, SRZ ;  /* 0x0000000000087805 */ /* 0x000fe4000001ff00 */
[----:B------:R-:W-:Y:S02]  /*06a0*/  SEL R34, R10, 0xff800000, P1 ;  /* 0xff8000000a227807 */ /* 0x000fe40000800000 */
[----:B------:R-:W-:-:S02]  /*06b0*/  SEL R27, R11, 0xff800000, P1 ;  /* 0xff8000000b1b7807 */ /* 0x000fc40000800000 */
[----:B------:R-:W-:Y:S02]  /*06c0*/  CS2R R10, SRZ ;  /* 0x00000000000a7805 */ /* 0x000fe4000001ff00 */
[-C--:B------:R-:W-:Y:S02]  /*06d0*/  FSETP.NAN.AND P2, PT, R32, R32.reuse, PT ;  /* 0x000000202000720b */ /* 0x080fe40003f48000 */
[----:B------:R-:W-:Y:S02]  /*06e0*/  FSETP.GEU.AND P3, PT, R25, R32, PT ;  /* 0x000000201900720b */ /* 0x000fe40003f6e000 */
[----:B------:R-:W2:Y:S02]  /*06f0*/  @P1 LDG.E.128 R8, desc[UR4][R28.64] ;  /* 0x000000041c081981 */ /* 0x000ea4000c1e1d00 */
[----:B------:R-:W-:-:S07]  /*0700*/  P2R R20, PR, RZ, 0x8 ;  /* 0x00000008ff147803 */ /* 0x000fce0000000000 */
        /* <DEDUP_REMOVED lines=13> */
[----:B--2---:R-:W-:Y:S02]  /*07e0*/  SEL R24, R11, 0xff800000, P1 ;  /* 0xff8000000b187807 */ /* 0x004fe40000800000 */
[----:B------:R-:W-:Y:S02]  /*07f0*/  SEL R25, R8, 0xff800000, P1 ;  /* 0xff80000008197807 */ /* 0x000fe40000800000 */
[----:B------:R-:W-:Y:S02]  /*0800*/  SEL R26, R9, 0xff800000, P1 ;  /* 0xff800000091a7807 */ /* 0x000fe40000800000 */
[----:B------:R-:W-:Y:S02]  /*0810*/  SEL R31, R10, 0xff800000, P1 ;  /* 0xff8000000a1f7807 */ /* 0x000fe40000800000 */
[----:B------:R-:W-:-:S02]  /*0820*/  FSETP.NAN.AND P1, PT, R24, R24, PT ;  /* 0x000000181800720b */ /* 0x000fc40003f28000 */
[----:B------:R-:W-:-:S11]  /*0830*/  FSETP.GEU.AND P3, PT, R27, R24, PT ;  /* 0x000000181b00720b */ /* 0x000fd60003f6e000 */
[----:B------:R-:W-:Y:S02]  /*0840*/  @!P1 SEL R24, R24, R27, !P3 ;  /* 0x0000001b18189207 */ /* 0x000fe40005800000 */
[-C--:B------:R-:W-:Y:S02]  /*0850*/  FSETP.NAN.AND P1, PT, R31, R31.reuse, PT ;  /* 0x0000001f1f00720b */ /* 0x080fe40003f28000 */
[----:B------:R-:W-:-:S11]  /*0860*/  FSETP.GEU.AND P2, PT, R34, R31, PT ;  /* 0x0000001f2200720b */ /* 0x000fd60003f4e000 */
[----:B------:R-:W-:Y:S02]  /*0870*/  @!P1 SEL R31, R31, R34, !P2 ;  /* 0x000000221f1f9207 */ /* 0x000fe40005000000 */
[-C--:B------:R-:W-:Y:S02]  /*0880*/  FSETP.NAN.AND P1, PT, R26, R26.reuse, PT ;  /* 0x0000001a1a00720b */ /* 0x080fe40003f28000 */
[----:B------:R-:W-:Y:S02]  /*0890*/  P2R R30, PR, RZ, 0x4 ;  /* 0x00000004ff1e7803 */ /* 0x000fe40000000000 */
[----:B------:R-:W-:-:S09]  /*08a0*/  FSETP.GEU.AND P2, PT, R33, R26, PT ;  /* 0x0000001a2100720b */ /* 0x000fd20003f4e000 */
[----:B------:R-:W-:Y:S02]  /*08b0*/  @!P1 SEL R26, R26, R33, !P2 ;  /* 0x000000211a1a9207 */ /* 0x000fe40005000000 */
[-C--:B------:R-:W-:Y:S02]  /*08c0*/  FSETP.NAN.AND P1, PT, R25, R25.reuse, PT ;  /* 0x000000191900720b */ /* 0x080fe40003f28000 */
[----:B------:R-:W-:Y:S01]  /*08d0*/  P2R R27, PR, RZ, 0x4 ;  /* 0x00000004ff1b7803 */ /* 0x000fe20000000000 */
[----:B------:R-:W-:Y:S01]  /*08e0*/  VIADD R33, R4, 0x1000 ;  /* 0x0000100004217836 */ /* 0x000fe20000000000 */
[----:B------:R-:W-:Y:S02]  /*08f0*/  FSETP.GEU.AND P2, PT, R32, R25, PT ;  /* 0x000000192000720b */ /* 0x000fe40003f4e000 */
[----:B------:R-:W-:Y:S02]  /*0900*/  CS2R R8, SRZ ;  /* 0x0000000000087805 */ /* 0x000fe4000001ff00 */
[----:B------:R-:W-:-:S05]  /*0910*/  CS2R R10, SRZ ;  /* 0x00000000000a7805 */ /* 0x000fca000001ff00 */
[----:B------:R-:W-:Y:S01]  /*0920*/  @!P1 SEL R25, R25, R32, !P2 ;  /* 0x0000002019199207 */ /* 0x000fe20005000000 */
[----:B------:R-:W-:-:S05]  /*0930*/  IMAD.WIDE R32, R33, 0x4, R14 ;  /* 0x0000000421207825 */ /* 0x000fca00078e020e */
[----:B------:R-:W2:Y:S01]  /*0940*/  @P0 LDG.E.128 R8, desc[UR4][R32.64] ;  /* 0x0000000420080981 */ /* 0x000ea2000c1e1d00 */
[----:B------:R-:W-:Y:S02]  /*0950*/  P2R R28, PR, RZ, 0x4 ;  /* 0x00000004ff1c7803 */ /* 0x000fe40000000000 */
[----:B------:R-:W-:Y:S02]  /*0960*/  P2R R29, PR, RZ, 0x8 ;  /* 0x00000008ff1d7803 */ /* 0x000fe40000000000 */
[----:B--2---:R-:W-:Y:S02]  /*0970*/  SEL R8, R8, 0xff800000, P0 ;  /* 0xff80000008087807 */ /* 0x004fe40000000000 */
[----:B------:R-:W-:Y:S02]  /*0980*/  SEL R9, R9, 0xff800000, P0 ;  /* 0xff80000009097807 */ /* 0x000fe40000000000 */
[----:B------:R-:W-:Y:S02]  /*0990*/  SEL R10, R10, 0xff800000, P0 ;  /* 0xff8000000a0a7807 */ /* 0x000fe40000000000 */
[----:B------:R-:W-:-:S02]  /*09a0*/  SEL R11, R11, 0xff800000, P0 ;  /* 0xff8000000b0b7807 */ /* 0x000fc40000000000 */
[-C--:B------:R-:W-:Y:S02]  /*09b0*/  FSETP.NAN.AND P0, PT, R8, R8.reuse, PT ;  /* 0x000000080800720b */ /* 0x080fe40003f08000 */
[----:B------:R-:W-:Y:S02]  /*09c0*/  FSETP.NAN.AND P2, PT, R9, R9, PT ;  /* 0x000000090900720b */ /* 0x000fe40003f48000 */
[----:B------:R-:W-:-:S09]  /*09d0*/  FSETP.GEU.AND P1, PT, R25, R8, PT ;  /* 0x000000081900720b */ /* 0x000fd20003f2e000 */
[----:B------:R-:W-:Y:S02]  /*09e0*/  @!P0 SEL R8, R8, R25, !P1 ;  /* 0x0000001908088207 */ /* 0x000fe40004800000 */
[----:B------:R-:W-:-:S04]  /*09f0*/  FSETP.GEU.AND P0, PT, R26, R9, PT ;  /* 0x000000091a00720b */ /* 0x000fc80003f0e000 */
[----:B------:R-:W-:Y:S02]  /*0a00*/  @!P2 SEL R9, R9, R26, !P0 ;  /* 0x0000001a0909a207 */ /* 0x000fe40004000000 */
[-C--:B------:R-:W-:Y:S02]  /*0a10*/  FSETP.NAN.AND P2, PT, R10, R10.reuse, PT ;  /* 0x0000000a0a00720b */ /* 0x080fe40003f48000 */
[----:B------:R-:W-:Y:S02]  /*0a20*/  FSETP.GEU.AND P3, PT, R31, R10, PT ;  /* 0x0000000a1f00720b */ /* 0x000fe40003f6e000 */
[----:B------:R-:W-:-:S09]  /*0a30*/  P2R R32, PR, RZ, 0x1 ;  /* 0x00000001ff207803 */ /* 0x000fd20000000000 */
[----:B------:R-:W-:Y:S02]  /*0a40*/  @!P2 SEL R10, R10, R31, !P3 ;  /* 0x0000001f0a0aa207 */ /* 0x000fe40005800000 */
[-C--:B------:R-:W-:Y:S02]  /*0a50*/  FSETP.NAN.AND P2, PT, R11, R11.reuse, PT ;  /* 0x0000000b0b00720b */ /* 0x080fe40003f48000 */
[----:B------:R-:W-:-:S04]  /*0a60*/  FSETP.GEU.AND P0, PT, R24, R11, PT ;  /* 0x0000000b1800720b */ /* 0x000fc80003f0e000 */
[----:B------:R-:W-:-:S07]  /*0a70*/  P2R R31, PR, RZ, 0x1 ;  /* 0x00000001ff1f7803 */ /* 0x000fce0000000000 */
[----:B------:R-:W-:Y:S02]  /*0a80*/  @!P2 SEL R11, R11, R24, !P0 ;  /* 0x000000180b0ba207 */ /* 0x000fe40004000000 */
[----:B------:R-:W-:-:S04]  /*0a90*/  ISETP.NE.AND P0, PT, R30, RZ, PT ;  /* 0x000000ff1e00720c */ /* 0x000fc80003f05270 */
[----:B------:R-:W-:Y:S02]  /*0aa0*/  P2R R24, PR, RZ, 0x1 ;  /* 0x00000001ff187803 */ /* 0x000fe40000000000 */
        /* <DEDUP_REMOVED lines=8> */
[----:B------:R-:W-:Y:S02]  /*0b30*/  ISETP.NE.AND P0, PT, R21, RZ, PT ;  /* 0x000000ff1500720c */ /* 0x000fe40003f05270 */
[----:B------:R-:W-:Y:S02]  /*0b40*/  P2R R25, PR, RZ, 0x2 ;  /* 0x00000002ff197803 */ /* 0x000fe40000000000 */
[----:B------:R-:W-:Y:S02]  /*0b50*/  P2R R21, PR, RZ, 0x1 ;  /* 0x00000001ff157803 */ /* 0x000fe40000000000 */
[----:B------:R-:W-:Y:S02]  /*0b60*/  ISETP.NE.AND P0, PT, R20, RZ, PT ;  /* 0x000000ff1400720c */ /* 0x000fe40003f05270 */
[----:B------:R-:W-:Y:S01]  /*0b70*/  ISETP.NE.AND P1, PT, R29, RZ, PT ;  /* 0x000000ff1d00720c */ /* 0x000fe20003f25270 */
[----:B------:R-:W-:Y:S01]  /*0b80*/  VIADD R29, R3, 0x1 ;  /* 0x00000001031d7836 */ /* 0x000fe20000000000 */
[----:B------:R-:W-:-:S02]  /*0b90*/  P2R R20, PR, RZ, 0x1 ;  /* 0x00000001ff147803 */ /* 0x000fc40000000000 */
[----:B------:R-:W-:Y:S02]  /*0ba0*/  ISETP.NE.AND P0, PT, R16, RZ, PT ;  /* 0x000000ff1000720c */ /* 0x000fe40003f05270 */
[----:B------:R-:W-:Y:S02]  /*0bb0*/  ISETP.GE.U32.AND P2, PT, R29, 0x7, PT ;  /* 0x000000071d00780c */ /* 0x000fe40003f46070 */
[----:B------:R-:W-:Y:S02]  /*0bc0*/  P2R R30, PR, RZ, 0x1 ;  /* 0x00000001ff1e7803 */ /* 0x000fe40000000000 */
[----:B------:R-:W-:Y:S02]  /*0bd0*/  ISETP.NE.AND P0, PT, R17, RZ, PT ;  /* 0x000000ff1100720c */ /* 0x000fe40003f05270 */
[----:B------:R-:W-:Y:S02]  /*0be0*/  ISETP.GT.AND P2, PT, R2, -0x1, !P2 ;  /* 0xffffffff0200780c */ /* 0x000fe40005744270 */
[----:B------:R-:W-:-:S02]  /*0bf0*/  P2R R33, PR, RZ, 0x1 ;  /* 0x00000001ff217803 */ /* 0x000fc40000000000 */
[----:B------:R-:W-:Y:S02]  /*0c00*/  ISETP.LT.AND P2, PT, R13, 0xc400, P2 ;  /* 0x0000c4000d00780c */ /* 0x000fe40001741270 */
[----:B------:R-:W-:Y:S01]  /*0c10*/  ISETP.NE.AND P0, PT, R18, RZ, PT ;  /* 0x000000ff1200720c */ /* 0x000fe20003f05270 */
[----:B------:R-:W-:Y:S01]  /*0c20*/  VIADD R3, R4, 0x1c00 ;  /* 0x00001c0004037836 */ /* 0x000fe20000000000 */
[----:B------:R-:W-:Y:S02]  /*0c30*/  CS2R R16, SRZ ;  /* 0x0000000000107805 */ /* 0x000fe4000001ff00 */
[----:B------:R-:W-:Y:S02]  /*0c40*/  P2R R34, PR, RZ, 0x1 ;  /* 0x00000001ff227803 */ /* 0x000fe40000000000 */
[----:B------:R-:W-:Y:S02]  /*0c50*/  ISETP.NE.AND P0, PT, R19, RZ, PT ;  /* 0x000000ff1300720c */ /* 0x000fe40003f05270 */
[----:B------:R-:W-:Y:S01]  /*0c60*/  CS2R R18, SRZ ;  /* 0x0000000000127805 */ /* 0x000fe2000001ff00 */
[----:B------:R-:W-:-:S05]  /*0c70*/  IMAD.WIDE R2, R3, 0x4, R14 ;  /* 0x0000000403027825 */ /* 0x000fca00078e020e */
[----:B------:R-:W2:Y:S01]  /*0c80*/  @P2 LDG.E.128 R16, desc[UR4][R2.64] ;  /* 0x0000000402102981 */ /* 0x000ea2000c1e1d00 */
[----:B------:R-:W-:Y:S02]  /*0c90*/  P2R R26, PR, RZ, 0x8 ;  /* 0x00000008ff1a7803 */ /* 0x000fe40000000000 */
        /* <DEDUP_REMOVED lines=9> */
[----:B--2---:R-:W-:-:S04]  /*0d30*/  SEL R36, R19, 0xff800000, P2 ;  /* 0xff80000013247807 */ /* 0x004fc80001000000 */
[-C--:B------:R-:W-:Y:S02]  /*0d40*/  FSETP.NAN.AND P4, PT, R36, R36.reuse, PT ;  /* 0x000000242400720b */ /* 0x080fe40003f88000 */
[----:B------:R-:W-:-:S11]  /*0d50*/  FSETP.GEU.AND P3, PT, R11, R36, PT ;  /* 0x000000240b00720b */ /* 0x000fd60003f6e000 */
[----:B------:R-:W-:Y:S02]  /*0d60*/  @!P4 SEL R36, R36, R11, !P3 ;  /* 0x0000000b2424c207 */ /* 0x000fe40005800000 */
[----:B------:R-:W-:-:S04]  /*0d70*/  SEL R11, R18, 0xff800000, P2 ;  /* 0xff800000120b7807 */ /* 0x000fc80001000000 */
[-C--:B------:R-:W-:Y:S02]  /*0d80*/  FSETP.NAN.AND P5, PT, R11, R11.reuse, PT ;  /* 0x0000000b0b00720b */ /* 0x080fe40003fa8000 */
[----:B------:R-:W-:Y:S02]  /*0d90*/  FSETP.GEU.AND P4, PT, R10, R11, PT ;  /* 0x0000000b0a00720b */ /* 0x000fe40003f8e000 */
[----:B------:R-:W-:-:S09]  /*0da0*/  SEL R3, R16, 0xff800000, P2 ;  /* 0xff80000010037807 */ /* 0x000fd20001000000 */
[----:B------:R-:W-:Y:S02]  /*0db0*/  @!P5 SEL R11, R11, R10, !P4 ;  /* 0x0000000a0b0bd207 */ /* 0x000fe40006000000 */
[----:B------:R-:W-:-:S04]  /*0dc0*/  SEL R10, R17, 0xff800000, P2 ;  /* 0xff800000110a7807 */ /* 0x000fc80001000000 */
[-C--:B------:R-:W-:Y:S02]  /*0dd0*/  FSETP.NAN.AND P6, PT, R10, R10.reuse, PT ;  /* 0x0000000a0a00720b */ /* 0x080fe40003fc8000 */
[----:B------:R-:W-:Y:S02]  /*0de0*/  FSETP.NAN.AND P0, PT, R3, R3, PT ;  /* 0x000000030300720b */ /* 0x000fe40003f08000 */
[----:B------:R-:W-:-:S09]  /*0df0*/  FSETP.GEU.AND P5, PT, R9, R10, PT ;  /* 0x0000000a0900720b */ /* 0x000fd20003fae000 */
[----:B------:R-:W-:Y:S02]  /*0e00*/  @!P6 SEL R10, R10, R9, !P5 ;  /* 0x000000090a0ae207 */ /* 0x000fe40006800000 */
[----:B------:R-:W-:-:S04]  /*0e10*/  FSETP.GEU.AND P6, PT, R8, R3, PT ;  /* 0x000000030800720b */ /* 0x000fc80003fce000 */
[----:B------:R-:W-:Y:S02]  /*0e20*/  @!P0 SEL R3, R3, R8, !P6 ;  /* 0x0000000803038207 */ /* 0x000fe40007000000 */
[----:B------:R-:W-:-:S04]  /*0e30*/  ISETP.NE.AND P0, PT, R5, RZ, PT ;  /* 0x000000ff0500720c */ /* 0x000fc80003f05270 */
[----:B------:R-:W-:Y:S02]  /*0e40*/  SEL R9, RZ, 0x1, !P0 ;  /* 0x00000001ff097807 */ /* 0x000fe40004000000 */
[----:B------:R-:W-:-:S04]  /*0e50*/  ISETP.NE.AND P0, PT, R12, RZ, PT ;  /* 0x000000ff0c00720c */ /* 0x000fc80003f05270 */
[----:B------:R-:W-:Y:S02]  /*0e60*/  SEL R8, RZ, 0x1, !P0 ;  /* 0x00000001ff087807 */ /* 0x000fe40004000000 */
[----:B------:R-:W-:-:S04]  /*0e70*/  ISETP.NE.AND P0, PT, R7, RZ, PT ;  /* 0x000000ff0700720c */ /* 0x000fc80003f05270 */
[----:B------:R-:W-:Y:S02]  /*0e80*/  SEL R5, RZ, 0x1, !P0 ;  /* 0x00000001ff057807 */ /* 0x000fe40004000000 */
[----:B------:R-:W-:-:S04]  /*0e90*/  ISETP.NE.AND P0, PT, R6, RZ, PT ;  /* 0x000000ff0600720c */ /* 0x000fc80003f05270 */
[----:B------:R-:W-:Y:S02]  /*0ea0*/  SEL R2, RZ, 0x1, !P0 ;  /* 0x00000001ff027807 */ /* 0x000fe40004000000 */
[----:B------:R-:W-:-:S04]  /*0eb0*/  ISETP.NE.AND P0, PT, R35, RZ, PT ;  /* 0x000000ff2300720c */ /* 0x000fc80003f05270 */
[----:B------:R-:W-:Y:S02]  /*0ec0*/  SEL R9, R9, 0x2, P0 ;  /* 0x0000000209097807 */ /* 0x000fe40000000000 */
        /* <DEDUP_REMOVED lines=20> */
[----:B------:R-:W-:Y:S02]  /*1010*/  SEL R5, R2, 0x4, P1 ;  /* 0x0000000402057807 */ /* 0x000fe40000800000 */
[----:B------:R-:W-:Y:S02]  /*1020*/  ISETP.NE.AND P1, PT, R25, RZ, PT ;  /* 0x000000ff1900720c */ /* 0x000fe40003f25270 */
[----:B------:R-:W-:Y:S02]  /*1030*/  ISETP.NE.AND P0, PT, R32, RZ, PT ;  /* 0x000000ff2000720c */ /* 0x000fe40003f05270 */
[----:B------:R-:W-:Y:S01]  /*1040*/  SEL R2, R9, 0x5, P1 ;  /* 0x0000000509027807 */ /* 0x000fe20000800000 */
[----:B------:R-:W-:Y:S01]  /*1050*/  VIADD R9, R4, 0x1d00 ;  /* 0x00001d0004097836 */ /* 0x000fe20000000000 */
[----:B------:R-:W-:-:S02]  /*1060*/  SEL R12, R8, 0x5, P0 ;  /* 0x00000005080c7807 */ /* 0x000fc40000000000 */
[----:B------:R-:W-:Y:S02]  /*1070*/  CS2R R16, SRZ ;  /* 0x0000000000107805 */ /* 0x000fe4000001ff00 */
[----:B------:R-:W-:Y:S01]  /*1080*/  CS2R R18, SRZ ;  /* 0x0000000000127805 */ /* 0x000fe2000001ff00 */
[----:B------:R-:W-:Y:S01]  /*1090*/  IMAD.WIDE R8, R9, 0x4, R14 ;  /* 0x0000000409087825 */ /* 0x000fe200078e020e */
[----:B------:R-:W-:Y:S02]  /*10a0*/  ISETP.NE.AND P1, PT, R31, RZ, PT ;  /* 0x000000ff1f00720c */ /* 0x000fe40003f25270 */
[----:B------:R-:W-:Y:S02]  /*10b0*/  ISETP.NE.AND P0, PT, R26, RZ, PT ;  /* 0x000000ff1a00720c */ /* 0x000fe40003f05270 */
[----:B------:R-:W2:Y:S01]  /*10c0*/  @P2 LDG.E.128 R16, desc[UR4][R8.64] ;  /* 0x0000000408102981 */ /* 0x000ea2000c1e1d00 */
[----:B------:R-:W-:Y:S02]  /*10d0*/  SEL R21, R5, 0x5, P1 ;  /* 0x0000000505157807 */ /* 0x000fe40000800000 */
[----:B------:R-:W-:-:S02]  /*10e0*/  ISETP.GE.U32.AND P1, PT, R0, 0x7, PT ;  /* 0x000000070000780c */ /* 0x000fc40003f26070 */
[----:B------:R-:W-:Y:S02]  /*10f0*/  SEL R20, R6, 0x5, P0 ;  /* 0x0000000506147807 */ /* 0x000fe40000000000 */
[----:B------:R-:W-:Y:S01]  /*1100*/  ISETP.LT.U32.AND P0, PT, R29, 0x7, !P1 ;  /* 0x000000071d00780c */ /* 0x000fe20004f01070 */
[----:B------:R-:W-:-:S03]  /*1110*/  VIADD R5, R4, 0x1e00 ;  /* 0x00001e0004057836 */ /* 0x000fc60000000000 */
[----:B------:R-:W-:Y:S01]  /*1120*/  ISETP.LT.AND P0, PT, R13, 0xc400, P0 ;  /* 0x0000c4000d00780c */ /* 0x000fe20000701270 */
[----:B------:R-:W-:Y:S01]  /*1130*/  IMAD.WIDE R14, R5, 0x4, R14 ;  /* 0x00000004050e7825 */ /* 0x000fe200078e020e */
[----:B------:R-:W-:Y:S02]  /*1140*/  CS2R R4, SRZ ;  /* 0x0000000000047805 */ /* 0x000fe4000001ff00 */
[----:B------:R-:W-:-:S09]  /*1150*/  CS2R R6, SRZ ;  /* 0x0000000000067805 */ /* 0x000fd2000001ff00 */
[----:B------:R-:W3:Y:S01]  /*1160*/  @P0 LDG.E.128 R4, desc[UR4][R14.64] ;  /* 0x000000040e040981 */ /* 0x000ee2000c1e1d00 */
[----:B------:R-:W-:Y:S02]  /*1170*/  SEL R21, R21, 0x6, P3 ;  /* 0x0000000615157807 */ /* 0x000fe40001800000 */
[----:B------:R-:W-:Y:S02]  /*1180*/  SEL R12, R12, 0x6, P5 ;  /* 0x000000060c0c7807 */ /* 0x000fe40002800000 */
[----:B------:R-:W-:Y:S02]  /*1190*/  SEL R20, R20, 0x6, P4 ;  /* 0x0000000614147807 */ /* 0x000fe40002000000 */
[----:B------:R-:W-:Y:S02]  /*11a0*/  SEL R0, R2, 0x6, P6 ;  /* 0x0000000602007807 */ /* 0x000fe40003000000 */
[----:B------:R-:W-:Y:S02]  /*11b0*/  ISETP.GE.AND P6, PT, R13, 0xc400, PT ;  /* 0x0000c4000d00780c */ /* 0x000fe40003fc6270 */
[----:B--2---:R-:W-:-:S02]  /*11c0*/  SEL R18, R18, 0xff800000, P2 ;  /* 0xff80000012127807 */ /* 0x004fc40001000000 */
[----:B------:R-:W-:Y:S02]  /*11d0*/  SEL R19, R19, 0xff800000, P2 ;  /* 0xff80000013137807 */ /* 0x000fe40001000000 */
[-C--:B------:R-:W-:Y:S02]  /*11e0*/  FSETP.NAN.AND P1, PT, R18, R18.reuse, PT ;  /* 0x000000121200720b */ /* 0x080fe40003f28000 */
[----:B------:R-:W-:Y:S02]  /*11f0*/  FSETP.NAN.AND P3, PT, R19, R19, PT ;  /* 0x000000131300720b */ /* 0x000fe40003f68000 */
[----:B------:R-:W-:Y:S02]  /*1200*/  SEL R17, R17, 0xff800000, P2 ;  /* 0xff80000011117807 */ /* 0x000fe40001000000 */
[----:B------:R-:W-:Y:S02]  /*1210*/  FSETP.GEU.AND P5, PT, R11, R18, PT ;  /* 0x000000120b00720b */ /* 0x000fe40003fae000 */
[----:B------:R-:W-:-:S02]  /*1220*/  FSETP.NAN.AND P4, PT, R17, R17, PT ;  /* 0x000000111100720b */ /* 0x000fc40003f88000 */
[----:B------:R-:W-:Y:S02]  /*1230*/  SEL R16, R16, 0xff800000, P2 ;  /* 0xff80000010107807 */ /* 0x000fe40001000000 */
[----:B------:R-:W-:Y:S02]  /*1240*/  FSETP.GEU.AND P2, PT, R36, R19, PT ;  /* 0x000000132400720b */ /* 0x000fe40003f4e000 */
[----:B------:R-:W-:Y:S02]  /*1250*/  @!P1 SEL R18, R18, R11, !P5 ;  /* 0x0000000b12129207 */ /* 0x000fe40006800000 */
[----:B------:R-:W-:Y:S02]  /*1260*/  FSETP.NAN.AND P1, PT, R16, R16, PT ;  /* 0x000000101000720b */ /* 0x000fe40003f28000 */
[----:B------:R-:W-:Y:S02]  /*1270*/  @!P3 SEL R19, R19, R36, !P2 ;  /* 0x000000241313b207 */ /* 0x000fe40005000000 */
[----:B------:R-:W-:-:S02]  /*1280*/  FSETP.GEU.AND P3, PT, R10, R17, PT ;  /* 0x000000110a00720b */ /* 0x000fc40003f6e000 */
[----:B---3--:R-:W-:Y:S02]  /*1290*/  SEL R7, R7, 0xff800000, P0 ;  /* 0xff80000007077807 */ /* 0x008fe40000000000 */
[----:B------:R-:W-:Y:S02]  /*12a0*/  SEL R20, R20, 0x7, P5 ;  /* 0x0000000714147807 */ /* 0x000fe40002800000 */
[----:B------:R-:W-:Y:S02]  /*12b0*/  @!P4 SEL R17, R17, R10, !P3 ;  /* 0x0000000a1111c207 */ /* 0x000fe40005800000 */
[----:B------:R-:W-:Y:S02]  /*12c0*/  FSETP.GEU.AND P5, PT, R3, R16, PT ;  /* 0x000000100300720b */ /* 0x000fe40003fae000 */
[----:B------:R-:W-:Y:S02]  /*12d0*/  FSETP.NAN.AND P4, PT, R7, R7, PT ;  /* 0x000000070700720b */ /* 0x000fe40003f88000 */
[----:B------:R-:W-:-:S02]  /*12e0*/  SEL R6, R6, 0xff800000, P0 ;  /* 0xff80000006067807 */ /* 0x000fc40000000000 */
[----:B------:R-:W-:Y:S02]  /*12f0*/  @!P1 SEL R16, R16, R3, !P5 ;  /* 0x0000000310109207 */ /* 0x000fe40006800000 */
[----:B------:R-:W1:Y:S01]  /*1300*/  LDC.64 R2, c[0x0][0x218] ;  /* 0x00008600ff027b82 */ /* 0x000e620000000a00 */
[----:B------:R-:W-:Y:S02]  /*1310*/  FSETP.NAN.AND P1, PT, R6, R6, PT ;  /* 0x000000060600720b */ /* 0x000fe40003f28000 */
[----:B------:R-:W-:Y:S02]  /*1320*/  SEL R5, R5, 0xff800000, P0 ;  /* 0xff80000005057807 */ /* 0x000fe40000000000 */
[----:B------:R-:W-:Y:S02]  /*1330*/  SEL R21, R21, 0x7, P2 ;  /* 0x0000000715157807 */ /* 0x000fe40001000000 */
[----:B------:R-:W-:Y:S02]  /*1340*/  SEL R4, R4, 0xff800000, P0 ;  /* 0xff80000004047807 */ /* 0x000fe40000000000 */
[----:B------:R-:W-:-:S02]  /*1350*/  FSETP.GEU.AND P2, PT, R19, R7, PT ;  /* 0x000000071300720b */ /* 0x000fc40003f4e000 */
[----:B------:R-:W-:Y:S02]  /*1360*/  FSETP.NAN.AND P0, PT, R5, R5, PT ;  /* 0x000000050500720b */ /* 0x000fe40003f08000 */
[----:B------:R-:W-:Y:S02]  /*1370*/  @!P4 SEL R7, R7, R19, !P2 ;  /* 0x000000130707c207 */ /* 0x000fe40005000000 */
[----:B------:R-:W-:Y:S02]  /*1380*/  SEL R12, R12, 0x7, P3 ;  /* 0x000000070c0c7807 */ /* 0x000fe40001800000 */
[----:B------:R-:W-:Y:S02]  /*1390*/  FSETP.GEU.AND P4, PT, R18, R6, PT ;  /* 0x000000061200720b */ /* 0x000fe40003f8e000 */
[----:B------:R-:W-:Y:S02]  /*13a0*/  FSETP.NAN.AND P3, PT, R4, R4, PT ;  /* 0x000000040400720b */ /* 0x000fe40003f68000 */
[----:B------:R-:W-:-:S02]  /*13b0*/  @!P1 SEL R6, R6, R18, !P4 ;  /* 0x0000001206069207 */ /* 0x000fc40006000000 */
[----:B------:R-:W-:Y:S02]  /*13c0*/  FSETP.GEU.AND P1, PT, R17, R5, PT ;  /* 0x000000051100720b */ /* 0x000fe40003f2e000 */
[----:B------:R-:W-:Y:S02]  /*13d0*/  SEL R0, R0, 0x7, P5 ;  /* 0x0000000700007807 */ /* 0x000fe40002800000 */
[----:B------:R-:W-:Y:S02]  /*13e0*/  @!P0 SEL R5, R5, R17, !P1 ;  /* 0x0000001105058207 */ /* 0x000fe40004800000 */
[----:B------:R-:W-:Y:S01]  /*13f0*/  FSETP.GEU.AND P0, PT, R16, R4, PT ;  /* 0x000000041000720b */ /* 0x000fe20003f0e000 */
[----:B-1----:R-:W-:Y:S01]  /*1400*/  IMAD.WIDE R2, R13, 0x4, R2 ;  /* 0x000000040d027825 */ /* 0x002fe200078e0202 */
[----:B------:R-:W-:Y:S02]  /*1410*/  SEL R21, R21, 0x8, P2 ;  /* 0x0000000815157807 */ /* 0x000fe40001000000 */
[----:B------:R-:W-:-:S02]  /*1420*/  @!P3 SEL R4, R4, R16, !P0 ;  /* 0x000000100404b207 */ /* 0x000fc40004000000 */
[----:B------:R-:W-:Y:S02]  /*1430*/  SEL R20, R20, 0x8, P4 ;  /* 0x0000000814147807 */ /* 0x000fe40002000000 */
[----:B------:R-:W-:Y:S02]  /*1440*/  SEL R12, R12, 0x8, P1 ;  /* 0x000000080c0c7807 */ /* 0x000fe40000800000 */
[----:B------:R-:W-:Y:S02]  /*1450*/  SEL R9, R0, 0x8, P0 ;  /* 0x0000000800097807 */ /* 0x000fe40000000000 */
[----:B------:R-:W-:Y:S01]  /*1460*/  IADD3 R8, P0, R13, UR6, RZ ;  /* 0x000000060d087c10 */ /* 0x000fe2000ff1e0ff */
[----:B------:R1:W-:Y:S01]  /*1470*/  @!P6 STG.E.128 desc[UR4][R2.64], R4 ;  /* 0x000000040200e986 */ /* 0x0003e2000c101d04 */
[----:B------:R-:W-:Y:S02]  /*1480*/  PRMT R20, R20, 0x3340, R21 ;  /* 0x0000334014147816 */ /* 0x000fe40000000015 */
[----:B------:R-:W-:-:S02]  /*1490*/  PRMT R11, R9, 0x3340, R12 ;  /* 0x00003340090b7816 */ /* 0x000fc4000000000c */
[----:B------:R-:W-:Y:S02]  /*14a0*/  LEA.HI.X.SX32 R9, R13, UR7, 0x1, P0 ;  /* 0x000000070d097c11 */ /* 0x000fe400080f0eff */
[----:B------:R-:W-:Y:S01]  /*14b0*/  PRMT R11, R11, 0x5410, R20 ;  /* 0x000054100b0b7816 */ /* 0x000fe20000000014 */
[----:B------:R-:W-:Y:S06]  /*14c0*/  @P6 EXIT ;  /* 0x000000000000694d */ /* 0x000fec0003800000 */
[----:B------:R-:W-:Y:S01]  /*14d0*/  STG.E desc[UR4][R8.64], R11 ;  /* 0x0000000b08007986 */ /* 0x000fe2000c101904 */
[----:B------:R-:W-:Y:S05]  /*14e0*/  EXIT ;  /* 0x000000000000794d */ /* 0x000fea0003800000 */
.L_x_0:
[----:B------:R-:W-:-:S00]  /*14f0*/  BRA `(.L_x_0) ;  /* 0xfffffffc00fc7947 */ /* 0x000fc0000383ffff */
[----:B------:R-:W-:-:S00]  /*1500*/  NOP ;  /* 0x0000000000007918 */ /* 0x000fc00000000000 */
[----:B------:R-:W-:-:S00]  /*1510*/  NOP ;  /* 0x0000000000007918 */ /* 0x000fc00000000000 */
[----:B------:R-:W-:-:S00]  /*1520*/  NOP ;  /* 0x0000000000007918 */ /* 0x000fc00000000000 */
[----:B------:R-:W-:-:S00]  /*1530*/  NOP ;  /* 0x0000000000007918 */ /* 0x000fc00000000000 */
[----:B------:R-:W-:-:S00]  /*1540*/  NOP ;  /* 0x0000000000007918 */ /* 0x000fc00000000000 */
[----:B------:R-:W-:-:S00]  /*1550*/  NOP ;  /* 0x0000000000007918 */ /* 0x000fc00000000000 */
[----:B------:R-:W-:-:S00]  /*1560*/  NOP ;  /* 0x0000000000007918 */ /* 0x000fc00000000000 */
[----:B------:R-:W-:-:S00]  /*1570*/  NOP ;  /* 0x0000000000007918 */ /* 0x000fc00000000000 */
.L_x_1:


//--------------------- .nv.constant0.triton_poi_fused_max_pool2d_with_indices_14 --------------------------
	.section	.nv.constant0.triton_poi_fused_max_pool2d_with_indices_14,"a",@progbits
	.sectionflags	@""
	.align	4
.nv.constant0.triton_poi_fused_max_pool2d_with_indices_14:
	.zero		556
